	.headerflags	@"EF_CUDA_TEXMODE_UNIFIED EF_CUDA_64BIT_ADDRESS EF_CUDA_SM86 EF_CUDA_VIRTUAL_SM(EF_CUDA_SM86)"
	.elftype	@"ET_EXEC"


//--------------------- .nv.info                  --------------------------
	.section	.nv.info,"",@"SHT_CUDA_INFO"
	.align	4


	//----- nvinfo : EIATTR_REGCOUNT
	.align		4
        /*0000*/ 	.byte	0x04, 0x2f
        /*0002*/ 	.short	(.L_1 - .L_0)
	.align		4
.L_0:
        /*0004*/ 	.word	index@(triton_mm)
        /*0008*/ 	.word	0x00000060


	//----- nvinfo : EIATTR_MIN_STACK_SIZE
	.align		4
.L_1:
        /*000c*/ 	.byte	0x04, 0x12
        /*000e*/ 	.short	(.L_3 - .L_2)
	.align		4
.L_2:
        /*0010*/ 	.word	index@(triton_mm)
        /*0014*/ 	.word	0x00000000


	//----- nvinfo : EIATTR_FRAME_SIZE
	.align		4
.L_3:
        /*0018*/ 	.byte	0x04, 0x11
        /*001a*/ 	.short	(.L_5 - .L_4)
	.align		4
.L_4:
        /*001c*/ 	.word	index@(triton_mm)
        /*0020*/ 	.word	0x00000000


	//----- nvinfo : EIATTR_MIN_STACK_SIZE
	.align		4
.L_5:
        /*0024*/ 	.byte	0x04, 0x12
        /*0026*/ 	.short	(.L_7 - .L_6)
	.align		4
.L_6:
        /*0028*/ 	.word	index@(triton_mm)
        /*002c*/ 	.word	0x00000000
.L_7:


//--------------------- .nv.info.triton_mm        --------------------------
	.section	.nv.info.triton_mm,"",@"SHT_CUDA_INFO"
	.sectionflags	@""
	.align	4


	//----- nvinfo : EIATTR_CUDA_API_VERSION
	.align		4
        /*0000*/ 	.byte	0x04, 0x37
        /*0002*/ 	.short	(.L_9 - .L_8)
.L_8:
        /*0004*/ 	.word	0x0000007c


	//----- nvinfo : EIATTR_SW2861232_WAR
	.align		4
.L_9:
        /*0008*/ 	.byte	0x01, 0x35
	.zero		2


	//----- nvinfo : EIATTR_PARAM_CBANK
	.align		4
        /*000c*/ 	.byte	0x04, 0x0a
        /*000e*/ 	.short	(.L_11 - .L_10)
	.align		4
.L_10:
        /*0010*/ 	.word	index@(.nv.constant0.triton_mm)
        /*0014*/ 	.short	0x0160
        /*0016*/ 	.short	0x0020


	//----- nvinfo : EIATTR_CBANK_PARAM_SIZE
	.align		4
.L_11:
        /*0018*/ 	.byte	0x03, 0x19
        /*001a*/ 	.short	0x0020


	//----- nvinfo : EIATTR_KPARAM_INFO
	.align		4
        /*001c*/ 	.byte	0x04, 0x17
        /*001e*/ 	.short	(.L_13 - .L_12)
.L_12:
        /*0020*/ 	.word	0x00000000
        /*0024*/ 	.short	0x0003
        /*0026*/ 	.short	0x0018
        /*0028*/ 	.byte	0x00, 0xf4, 0x21, 0x00


	//----- nvinfo : EIATTR_KPARAM_INFO
	.align		4
.L_13:
        /*002c*/ 	.byte	0x04, 0x17
        /*002e*/ 	.short	(.L_15 - .L_14)
.L_14:
        /*0030*/ 	.word	0x00000000
        /*0034*/ 	.short	0x0002
        /*0036*/ 	.short	0x0010
        /*0038*/ 	.byte	0x00, 0xf4, 0x21, 0x00


	//----- nvinfo : EIATTR_KPARAM_INFO
	.align		4
.L_15:
        /*003c*/ 	.byte	0x04, 0x17
        /*003e*/ 	.short	(.L_17 - .L_16)
.L_16:
        /*0040*/ 	.word	0x00000000
        /*0044*/ 	.short	0x0001
        /*0046*/ 	.short	0x0008
        /*0048*/ 	.byte	0x00, 0xf4, 0x21, 0x00


	//----- nvinfo : EIATTR_KPARAM_INFO
	.align		4
.L_17:
        /*004c*/ 	.byte	0x04, 0x17
        /*004e*/ 	.short	(.L_19 - .L_18)
.L_18:
        /*0050*/ 	.word	0x00000000
        /*0054*/ 	.short	0x0000
        /*0056*/ 	.short	0x0000
        /*0058*/ 	.byte	0x00, 0xf4, 0x21, 0x00


	//----- nvinfo : EIATTR_MAXREG_COUNT
	.align		4
.L_19:
        /*005c*/ 	.byte	0x03, 0x1b
        /*005e*/ 	.short	0x00ff


	//----- nvinfo : EIATTR_EXIT_INSTR_OFFSETS
	.align		4
        /*0060*/ 	.byte	0x04, 0x1c
        /*0062*/ 	.short	(.L_21 - .L_20)


	//   ....[0]....
.L_20:
        /*0064*/ 	.word	0x00001900


	//   ....[1]....
        /*0068*/ 	.word	0x00001950


	//----- nvinfo : EIATTR_REQNTID
	.align		4
.L_21:
        /*006c*/ 	.byte	0x04, 0x10
        /*006e*/ 	.short	(.L_23 - .L_22)
.L_22:
        /*0070*/ 	.word	0x00000080
        /*0074*/ 	.word	0x00000001
        /*0078*/ 	.word	0x00000001
.L_23:


//--------------------- .nv.callgraph             --------------------------
	.section	.nv.callgraph,"",@"SHT_CUDA_CALLGRAPH"
	.align	4
	.sectionentsize	8
	.align		4
        /*0000*/ 	.word	0x00000000
	.align		4
        /*0004*/ 	.word	0xffffffff
	.align		4
        /*0008*/ 	.word	0x00000000
	.align		4
        /*000c*/ 	.word	0xfffffffe
	.align		4
        /*0010*/ 	.word	0x00000000
	.align		4
        /*0014*/ 	.word	0xfffffffd
	.align		4
        /*0018*/ 	.word	0x00000000
	.align		4
        /*001c*/ 	.word	0xfffffffc


//--------------------- .nv.rel.action            --------------------------
	.section	.nv.rel.action,"",@"SHT_CUDA_RELOCINFO"
	.align	8
	.sectionentsize	8
        /*0000*/ 	.byte	0x73, 0x00, 0x00, 0x00, 0x00, 0x00, 0x00, 0x00, 0x00, 0x00, 0x00, 0x11, 0x25, 0x00, 0x05, 0x36


//--------------------- .nv.constant0.triton_mm   --------------------------
	.section	.nv.constant0.triton_mm,"a",@progbits
	.sectionflags	@""
	.align	4
.nv.constant0.triton_mm:
	.zero		384


//--------------------- .text.triton_mm           --------------------------
	.section	.text.triton_mm,"ax",@progbits
	.sectionflags	@"SHF_BARRIERS=1"
	.sectioninfo	@"SHI_REGISTERS=96"
	.align	128
        .global         triton_mm
        .type           triton_mm,@function
        .size           triton_mm,(.L_x_2 - triton_mm)
        .other          triton_mm,@"STO_CUDA_ENTRY STV_DEFAULT"
triton_mm:
.text.triton_mm:
[----:B------:R-:W-:Y:S02]  /*0000*/  IMAD.MOV.U32 R1, RZ, RZ, c[0x0][0x28] ;  /* 0x00000a00ff017624 */ /* 0x000fe400078e00ff */
[----:B------:R-:W1:Y:S01]  /*0010*/  S2R R9, SR_CTAID.X ;  /* 0x0000000000097919 */ /* 0x000e620000002500 */
[----:B------:R-:W-:Y:S01]  /*0020*/  IMAD.MOV.U32 R5, RZ, RZ, -0x8 ;  /* 0xfffffff8ff057424 */ /* 0x000fe200078e00ff */
[----:B------:R-:W-:Y:S01]  /*0030*/  ULDC.64 UR4, c[0x0][0x118] ;  /* 0x0000460000047ab9 */ /* 0x000fe20000000a00 */
[----:B------:R-:W-:Y:S01]  /*0040*/  IMAD.MOV.U32 R88, RZ, RZ, 0x1 ;  /* 0x00000001ff587424 */ /* 0x000fe200078e00ff */
[----:B------:R-:W2:Y:S01]  /*0050*/  S2R R12, SR_TID.X ;  /* 0x00000000000c7919 */ /* 0x000ea20000002100 */
[----:B------:R-:W-:Y:S01]  /*0060*/  IMAD.MOV.U32 R87, RZ, RZ, -0x1 ;  /* 0xffffffffff577424 */ /* 0x000fe200078e00ff */
[----:B------:R-:W-:Y:S01]  /*0070*/  CS2R R32, SRZ ;  /* 0x0000000000207805 */ /* 0x000fe2000001ff00 */
[----:B------:R-:W-:Y:S01]  /*0080*/  IMAD.MOV.U32 R86, RZ, RZ, RZ ;  /* 0x000000ffff567224 */ /* 0x000fe200078e00ff */
[----:B------:R-:W-:Y:S01]  /*0090*/  CS2R R34, SRZ ;  /* 0x0000000000227805 */ /* 0x000fe2000001ff00 */
[----:B------:R-:W-:Y:S01]  /*00a0*/  IMAD.MOV.U32 R46, RZ, RZ, RZ ;  /* 0x000000ffff2e7224 */ /* 0x000fe200078e00ff */
[----:B------:R-:W-:Y:S01]  /*00b0*/  CS2R R80, SRZ ;  /* 0x0000000000507805 */ /* 0x000fe2000001ff00 */
        /* <DEDUP_REMOVED lines=13> */
[----:B-1----:R-:W-:Y:S01]  /*0190*/  IMAD.HI R0, R9, 0x2aaaaaab, RZ ;  /* 0x2aaaaaab09007827 */ /* 0x002fe200078e02ff */
[----:B------:R-:W-:Y:S01]  /*01a0*/  CS2R R28, SRZ ;  /* 0x00000000001c7805 */ /* 0x000fe2000001ff00 */
[----:B------:R-:W-:Y:S01]  /*01b0*/  CS2R R30, SRZ ;  /* 0x00000000001e7805 */ /* 0x000fe2000001ff00 */
[----:B------:R-:W-:Y:S01]  /*01c0*/  CS2R R14, SRZ ;  /* 0x00000000000e7805 */ /* 0x000fe2000001ff00 */
[----:B------:R-:W-:Y:S01]  /*01d0*/  CS2R R52, SRZ ;  /* 0x0000000000347805 */ /* 0x000fe2000001ff00 */
[----:B------:R-:W-:Y:S01]  /*01e0*/  SHF.R.U32.HI R3, RZ, 0x1f, R0 ;  /* 0x0000001fff037819 */ /* 0x000fe20000011600 */
[----:B------:R-:W-:Y:S01]  /*01f0*/  CS2R R54, SRZ ;  /* 0x0000000000367805 */ /* 0x000fe2000001ff00 */
[----:B------:R-:W-:Y:S01]  /*0200*/  CS2R R48, SRZ ;  /* 0x0000000000307805 */ /* 0x000fe2000001ff00 */
[----:B------:R-:W-:Y:S01]  /*0210*/  CS2R R50, SRZ ;  /* 0x0000000000327805 */ /* 0x000fe2000001ff00 */
[----:B------:R-:W-:Y:S01]  /*0220*/  LEA.HI.SX32 R0, R0, R3, 0x1a ;  /* 0x0000000300007211 */ /* 0x000fe200078fd2ff */
[----:B------:R-:W-:Y:S01]  /*0230*/  CS2R R16, SRZ ;  /* 0x0000000000107805 */ /* 0x000fe2000001ff00 */
[----:B------:R-:W-:Y:S01]  /*0240*/  CS2R R18, SRZ ;  /* 0x0000000000127805 */ /* 0x000fe2000001ff00 */
[----:B------:R-:W-:Y:S01]  /*0250*/  CS2R R20, SRZ ;  /* 0x0000000000147805 */ /* 0x000fe2000001ff00 */
[----:B------:R-:W-:Y:S01]  /*0260*/  CS2R R22, SRZ ;  /* 0x0000000000167805 */ /* 0x000fe2000001ff00 */
[C---:B------:R-:W-:Y:S01]  /*0270*/  IMAD R2, R0.reuse, R5, 0x4 ;  /* 0x0000000400027424 */ /* 0x040fe200078e0205 */
[----:B------:R-:W-:Y:S01]  /*0280*/  CS2R R24, SRZ ;  /* 0x0000000000187805 */ /* 0x000fe2000001ff00 */
[----:B------:R-:W-:-:S03]  /*0290*/  IMAD R7, R0, -0x180, R9 ;  /* 0xfffffe8000077824 */ /* 0x000fc600078e0209 */
[----:B------:R-:W-:Y:S02]  /*02a0*/  IMNMX R4, R2, 0x8, PT ;  /* 0x0000000802047817 */ /* 0x000fe40003800200 */
[----:B------:R-:W-:Y:S02]  /*02b0*/  IABS R8, R7 ;  /* 0x0000000700087213 */ /* 0x000fe40000000000 */
[-C--:B------:R-:W-:Y:S02]  /*02c0*/  IABS R6, R4.reuse ;  /* 0x0000000400067213 */ /* 0x080fe40000000000 */
[-C--:B------:R-:W-:Y:S02]  /*02d0*/  IABS R10, R4.reuse ;  /* 0x00000004000a7213 */ /* 0x080fe40000000000 */
[----:B------:R-:W1:Y:S01]  /*02e0*/  I2F.RP R5, R6 ;  /* 0x0000000600057306 */ /* 0x000e620000209400 */
[----:B------:R-:W-:-:S04]  /*02f0*/  LOP3.LUT R7, R7, R4, RZ, 0x3c, !PT ;  /* 0x0000000407077212 */ /* 0x000fc800078e3cff */
[----:B------:R-:W-:-:S03]  /*0300*/  ISETP.GE.AND P2, PT, R7, RZ, PT ;  /* 0x000000ff0700720c */ /* 0x000fc60003f46270 */
[----:B-1----:R-:W1:Y:S02]  /*0310*/  MUFU.RCP R5, R5 ;  /* 0x0000000500057308 */ /* 0x002e640000001000 */
[----:B-1----:R-:W-:-:S06]  /*0320*/  IADD3 R2, R5, 0xffffffe, RZ ;  /* 0x0ffffffe05027810 */ /* 0x002fcc0007ffe0ff */
[----:B------:R1:W3:Y:S02]  /*0330*/  F2I.FTZ.U32.TRUNC.NTZ R3, R2 ;  /* 0x0000000200037305 */ /* 0x0002e4000021f000 */
[----:B-1----:R-:W-:Y:S02]  /*0340*/  IMAD.MOV.U32 R2, RZ, RZ, RZ ;  /* 0x000000ffff027224 */ /* 0x002fe400078e00ff */
[----:B---3--:R-:W-:-:S04]  /*0350*/  IMAD.MOV R11, RZ, RZ, -R3 ;  /* 0x000000ffff0b7224 */ /* 0x008fc800078e0a03 */
[----:B------:R-:W-:-:S04]  /*0360*/  IMAD R11, R11, R6, RZ ;  /* 0x000000060b0b7224 */ /* 0x000fc800078e02ff */
[----:B------:R-:W-:-:S04]  /*0370*/  IMAD.HI.U32 R3, R3, R11, R2 ;  /* 0x0000000b03037227 */ /* 0x000fc800078e0002 */
[----:B------:R-:W-:Y:S02]  /*0380*/  IMAD.MOV R11, RZ, RZ, -R10 ;  /* 0x000000ffff0b7224 */ /* 0x000fe400078e0a0a */
[----:B------:R-:W-:-:S04]  /*0390*/  IMAD.HI.U32 R2, R3, R8, RZ ;  /* 0x0000000803027227 */ /* 0x000fc800078e00ff */
[----:B------:R-:W-:Y:S01]  /*03a0*/  IMAD R5, R2, R11, R8 ;  /* 0x0000000b02057224 */ /* 0x000fe200078e0208 */
[----:B------:R-:W-:-:S04]  /*03b0*/  IABS R8, R9 ;  /* 0x0000000900087213 */ /* 0x000fc80000000000 */
[----:B------:R-:W-:Y:S01]  /*03c0*/  ISETP.GT.U32.AND P1, PT, R6, R5, PT ;  /* 0x000000050600720c */ /* 0x000fe20003f24070 */
[----:B------:R-:W-:-:S04]  /*03d0*/  IMAD.HI.U32 R3, R3, R8, RZ ;  /* 0x0000000803037227 */ /* 0x000fc800078e00ff */
[----:B------:R-:W-:Y:S01]  /*03e0*/  IMAD R3, R3, R11, R8 ;  /* 0x0000000b03037224 */ /* 0x000fe200078e0208 */
[----:B--2---:R-:W-:-:S07]  /*03f0*/  SHF.R.U32.HI R11, RZ, 0x2, R12 ;  /* 0x00000002ff0b7819 */ /* 0x004fce000001160c */
[----:B------:R-:W-:Y:S01]  /*0400*/  @!P1 IMAD.IADD R5, R5, 0x1, -R6 ;  /* 0x0000000105059824 */ /* 0x000fe200078e0a06 */
[----:B------:R-:W-:Y:S02]  /*0410*/  @!P1 IADD3 R2, R2, 0x1, RZ ;  /* 0x0000000102029810 */ /* 0x000fe40007ffe0ff */
[----:B------:R-:W-:Y:S02]  /*0420*/  ISETP.GT.U32.AND P1, PT, R6, R3, PT ;  /* 0x000000030600720c */ /* 0x000fe40003f24070 */
[----:B------:R-:W-:Y:S02]  /*0430*/  ISETP.GE.U32.AND P0, PT, R5, R6, PT ;  /* 0x000000060500720c */ /* 0x000fe40003f06070 */
[----:B------:R-:W-:-:S09]  /*0440*/  SHF.R.U32.HI R5, RZ, 0x1, R12 ;  /* 0x00000001ff057819 */ /* 0x000fd2000001160c */
[----:B------:R-:W-:Y:S02]  /*0450*/  @!P1 IMAD.IADD R3, R3, 0x1, -R6 ;  /* 0x0000000103039824 */ /* 0x000fe400078e0a06 */
[----:B------:R-:W-:Y:S02]  /*0460*/  @P0 IADD3 R2, R2, 0x1, RZ ;  /* 0x0000000102020810 */ /* 0x000fe40007ffe0ff */
[----:B------:R-:W-:Y:S02]  /*0470*/  ISETP.NE.AND P0, PT, R4, RZ, PT ;  /* 0x000000ff0400720c */ /* 0x000fe40003f05270 */
[----:B------:R-:W-:Y:S01]  /*0480*/  LOP3.LUT R4, RZ, R4, RZ, 0x33, !PT ;  /* 0x00000004ff047212 */ /* 0x000fe200078e33ff */
[----:B------:R-:W-:Y:S01]  /*0490*/  @!P2 IMAD.MOV R2, RZ, RZ, -R2 ;  /* 0x000000ffff02a224 */ /* 0x000fe200078e0a02 */
[----:B------:R-:W-:Y:S02]  /*04a0*/  ISETP.GT.U32.AND P1, PT, R6, R3, PT ;  /* 0x000000030600720c */ /* 0x000fe40003f24070 */
[----:B------:R-:W-:-:S02]  /*04b0*/  ISETP.GE.AND P2, PT, R9, RZ, PT ;  /* 0x000000ff0900720c */ /* 0x000fc40003f46270 */
[----:B------:R-:W-:Y:S02]  /*04c0*/  SEL R84, R4, R2, !P0 ;  /* 0x0000000204547207 */ /* 0x000fe40004000000 */
[----:B------:R-:W-:-:S03]  /*04d0*/  SGXT.U32 R2, R5, 0x6 ;  /* 0x000000060502781a */ /* 0x000fc60000000000 */
[----:B------:R-:W-:-:S04]  /*04e0*/  IMAD.SHL.U32 R84, R84, 0x40, RZ ;  /* 0x0000004054547824 */ /* 0x000fc800078e00ff */
[----:B------:R-:W-:Y:S01]  /*04f0*/  @!P1 IMAD.IADD R3, R3, 0x1, -R6 ;  /* 0x0000000103039824 */ /* 0x000fe200078e0a06 */
[----:B------:R-:W-:-:S03]  /*0500*/  LOP3.LUT R5, R84, R2, RZ, 0xfc, !PT ;  /* 0x0000000254057212 */ /* 0x000fc600078efcff */
[----:B------:R-:W-:Y:S01]  /*0510*/  @!P2 IMAD.MOV R3, RZ, RZ, -R3 ;  /* 0x000000ffff03a224 */ /* 0x000fe200078e0a03 */
[----:B------:R-:W-:-:S04]  /*0520*/  PRMT R7, R5, 0x9910, RZ ;  /* 0x0000991005077816 */ /* 0x000fc800000000ff */
[----:B------:R-:W-:Y:S01]  /*0530*/  SEL R3, R4, R3, !P0 ;  /* 0x0000000304037207 */ /* 0x000fe20004000000 */
[----:B------:R-:W-:-:S04]  /*0540*/  IMAD.MOV.U32 R6, RZ, RZ, R7 ;  /* 0x000000ffff067224 */ /* 0x000fc800078e0007 */
[----:B------:R-:W-:Y:S02]  /*0550*/  IMAD R6, R6, 0x2aab, RZ ;  /* 0x00002aab06067824 */ /* 0x000fe400078e02ff */
[----:B------:R-:W-:-:S03]  /*0560*/  IMAD R3, R0, 0x8, R3 ;  /* 0x0000000800037824 */ /* 0x000fc600078e0203 */
[----:B------:R-:W-:Y:S01]  /*0570*/  SHF.R.S32.HI R6, RZ, 0x10, R6 ;  /* 0x00000010ff067819 */ /* 0x000fe20000011406 */
[----:B------:R-:W-:Y:S01]  /*0580*/  IMAD.SHL.U32 R7, R3, 0x80, RZ ;  /* 0x0000008003077824 */ /* 0x000fe200078e00ff */
[----:B------:R-:W-:Y:S02]  /*0590*/  SHF.R.S32.HI R4, RZ, 0x18, R3 ;  /* 0x00000018ff047819 */ /* 0x000fe40000011403 */
[----:B------:R-:W-:Y:S02]  /*05a0*/  LOP3.LUT R9, R6, 0xffff, RZ, 0xc0, !PT ;  /* 0x0000ffff06097812 */ /* 0x000fe400078ec0ff */
[----:B------:R-:W-:Y:S02]  /*05b0*/  SGXT R4, R4, 0x1 ;  /* 0x000000010404781a */ /* 0x000fe40000000200 */
[----:B------:R-:W-:Y:S02]  /*05c0*/  SHF.R.U32.HI R0, RZ, 0xf, R9 ;  /* 0x0000000fff007819 */ /* 0x000fe40000011609 */
[----:B------:R-:W-:-:S02]  /*05d0*/  LOP3.LUT R3, R7, 0x40, R2, 0xfe, !PT ;  /* 0x0000004007037812 */ /* 0x000fc400078efe02 */
[----:B------:R-:W-:Y:S02]  /*05e0*/  LEA.HI R6, R9, R0, RZ, 0x17 ;  /* 0x0000000009067211 */ /* 0x000fe400078fb8ff */
[----:B------:R-:W-:Y:S02]  /*05f0*/  LOP3.LUT R0, R7, R2, RZ, 0xfc, !PT ;  /* 0x0000000207007212 */ /* 0x000fe400078efcff */
[----:B------:R-:W-:Y:S02]  /*0600*/  PRMT R8, R6, 0x9910, RZ ;  /* 0x0000991006087816 */ /* 0x000fe400000000ff */
[C---:B------:R-:W-:Y:S02]  /*0610*/  LEA.HI R6, R4.reuse, R0, RZ, 0x9 ;  /* 0x0000000004067211 */ /* 0x040fe400078f48ff */
[----:B------:R-:W-:Y:S02]  /*0620*/  LEA.HI R4, R4, R3, RZ, 0x9 ;  /* 0x0000000304047211 */ /* 0x000fe400078f48ff */
[----:B------:R-:W-:Y:S01]  /*0630*/  LOP3.LUT R9, R6, 0xffe00, RZ, 0xc0, !PT ;  /* 0x000ffe0006097812 */ /* 0x000fe200078ec0ff */
[----:B------:R-:W-:Y:S01]  /*0640*/  IMAD R6, R8, 0xc00, RZ ;  /* 0x00000c0008067824 */ /* 0x000fe200078e02ff */
[----:B------:R-:W-:-:S02]  /*0650*/  LOP3.LUT R4, R4, 0xffe00, RZ, 0xc0, !PT ;  /* 0x000ffe0004047812 */ /* 0x000fc400078ec0ff */
[----:B------:R-:W-:Y:S01]  /*0660*/  LOP3.LUT R8, R11, 0x10, RZ, 0xc0, !PT ;  /* 0x000000100b087812 */ /* 0x000fe200078ec0ff */
[----:B------:R-:W-:Y:S02]  /*0670*/  IMAD.MOV R10, RZ, RZ, -R6 ;  /* 0x000000ffff0a7224 */ /* 0x000fe400078e0a06 */
[----:B------:R-:W-:Y:S01]  /*0680*/  IMAD.IADD R9, R0, 0x1, -R9 ;  /* 0x0000000100097824 */ /* 0x000fe200078e0a09 */
[----:B------:R-:W-:Y:S01]  /*0690*/  LOP3.LUT R0, R12, 0x8, RZ, 0xc0, !PT ;  /* 0x000000080c007812 */ /* 0x000fe200078ec0ff */
[----:B------:R-:W-:Y:S01]  /*06a0*/  IMAD.IADD R4, R3, 0x1, -R4 ;  /* 0x0000000103047824 */ /* 0x000fe200078e0a04 */
[----:B------:R-:W-:Y:S01]  /*06b0*/  PRMT R10, R10, 0x7710, RZ ;  /* 0x000077100a0a7816 */ /* 0x000fe200000000ff */
[----:B------:R-:W-:Y:S01]  /*06c0*/  IMAD.SHL.U32 R3, R12, 0x4, RZ ;  /* 0x000000040c037824 */ /* 0x000fe200078e00ff */
[C-C-:B------:R-:W-:Y:S01]  /*06d0*/  LOP3.LUT R6, R0.reuse, 0x7, R12.reuse, 0xf8, !PT ;  /* 0x0000000700067812 */ /* 0x140fe200078ef80c */
[----:B------:R-:W-:Y:S01]  /*06e0*/  IMAD.SHL.U32 R0, R0, 0x2, RZ ;  /* 0x0000000200007824 */ /* 0x000fe200078e00ff */
[----:B------:R-:W-:Y:S01]  /*06f0*/  LOP3.LUT R89, R8, 0xf, R12, 0xf8, !PT ;  /* 0x0000000f08597812 */ /* 0x000fe200078ef80c */
[----:B------:R-:W-:Y:S01]  /*0700*/  IMAD.IADD R5, R5, 0x1, R10 ;  /* 0x0000000105057824 */ /* 0x000fe200078e020a */
[----:B------:R-:W-:Y:S01]  /*0710*/  LOP3.LUT R13, R6, 0x10, R11, 0xf8, !PT ;  /* 0x00000010060d7812 */ /* 0x000fe200078ef80b */
[----:B------:R-:W-:Y:S01]  /*0720*/  IMAD R37, R4, 0x3000, RZ ;  /* 0x0000300004257824 */ /* 0x000fe200078e02ff */
[----:B------:R-:W-:Y:S01]  /*0730*/  LOP3.LUT R92, R3, 0x10, R12, 0x48, !PT ;  /* 0x00000010035c7812 */ /* 0x000fe200078e480c */
[----:B------:R-:W-:Y:S01]  /*0740*/  IMAD.SHL.U32 R6, R12, 0x10, RZ ;  /* 0x000000100c067824 */ /* 0x000fe200078e00ff */
[----:B------:R-:W-:Y:S01]  /*0750*/  PRMT R5, R5, 0x9910, RZ ;  /* 0x0000991005057816 */ /* 0x000fe200000000ff */
[----:B------:R-:W-:Y:S01]  /*0760*/  IMAD R9, R9, 0x3000, RZ ;  /* 0x0000300009097824 */ /* 0x000fe200078e02ff */
[C---:B------:R-:W-:Y:S01]  /*0770*/  LOP3.LUT R90, R0.reuse, 0x10, R3, 0x78, !PT ;  /* 0x00000010005a7812 */ /* 0x040fe200078e7803 */
[----:B------:R-:W-:Y:S01]  /*0780*/  IMAD R89, R89, 0x20, R92 ;  /* 0x0000002059597824 */ /* 0x000fe200078e025c */
[--C-:B------:R-:W-:Y:S01]  /*0790*/  LOP3.LUT R8, R37, 0x10, R6.reuse, 0xf8, !PT ;  /* 0x0000001025087812 */ /* 0x100fe200078ef806 */
[----:B------:R-:W-:Y:S01]  /*07a0*/  IMAD.MOV.U32 R4, RZ, RZ, R5 ;  /* 0x000000ffff047224 */ /* 0x000fe200078e0005 */
[----:B------:R-:W-:Y:S01]  /*07b0*/  LOP3.LUT R5, R9, 0x10, R6, 0xf8, !PT ;  /* 0x0000001009057812 */ /* 0x000fe200078ef806 */
[----:B------:R-:W-:Y:S01]  /*07c0*/  IMAD R92, R13, 0x20, R92 ;  /* 0x000000200d5c7824 */ /* 0x000fe200078e025c */
[----:B------:R-:W-:Y:S01]  /*07d0*/  LOP3.LUT R91, R0, 0x10, R6, 0x78, !PT ;  /* 0x00000010005b7812 */ /* 0x000fe200078e7806 */
[----:B------:R-:W-:Y:S01]  /*07e0*/  IMAD R3, R4, 0x3000, RZ ;  /* 0x0000300004037824 */ /* 0x000fe200078e02ff */
[----:B------:R-:W-:-:S02]  /*07f0*/  IADD3 R38, P0, R5, c[0x0][0x160], RZ ;  /* 0x0000580005267a10 */ /* 0x000fc40007f1e0ff */
[----:B------:R-:W-:Y:S01]  /*0800*/  IADD3 R44, P1, R8, c[0x0][0x160], RZ ;  /* 0x00005800082c7a10 */ /* 0x000fe20007f3e0ff */
[----:B------:R-:W-:Y:S01]  /*0810*/  IMAD R91, R2, 0x20, R91 ;  /* 0x00000020025b7824 */ /* 0x000fe200078e025b */
[----:B------:R-:W-:Y:S01]  /*0820*/  LOP3.LUT R6, R3, 0x10, R6, 0xf8, !PT ;  /* 0x0000001003067812 */ /* 0x000fe200078ef806 */
[----:B------:R-:W-:Y:S01]  /*0830*/  IMAD.MOV.U32 R4, RZ, RZ, R38 ;  /* 0x000000ffff047224 */ /* 0x000fe200078e0026 */
[----:B------:R-:W-:Y:S01]  /*0840*/  LEA.HI.X.SX32 R39, R5, c[0x0][0x164], 0x1, P0 ;  /* 0x0000590005277a11 */ /* 0x000fe200000f0eff */
[----:B------:R-:W-:Y:S01]  /*0850*/  IMAD.MOV.U32 R36, RZ, RZ, R44 ;  /* 0x000000ffff247224 */ /* 0x000fe200078e002c */
[----:B------:R-:W-:Y:S02]  /*0860*/  IADD3 R26, P2, R6, c[0x0][0x168], RZ ;  /* 0x00005a00061a7a10 */ /* 0x000fe40007f5e0ff */
[----:B------:R-:W-:Y:S01]  /*0870*/  LEA.HI.X.SX32 R45, R8, c[0x0][0x164], 0x1, P1 ;  /* 0x00005900082d7a11 */ /* 0x000fe200008f0eff */
[----:B------:R1:W-:Y:S01]  /*0880*/  LDGSTS.E.BYPASS.128 [R91], [R38.64] ;  /* 0x00000000265b7fae */ /* 0x0003e2000b901c44 */
[----:B------:R-:W-:Y:S01]  /*0890*/  LEA.HI.X.SX32 R27, R6, c[0x0][0x16c], 0x1, P2 ;  /* 0x00005b00061b7a11 */ /* 0x000fe200010f0eff */
[----:B------:R-:W-:Y:S01]  /*08a0*/  IMAD.MOV.U32 R2, RZ, RZ, R26 ;  /* 0x000000ffff027224 */ /* 0x000fe200078e001a */
[----:B------:R-:W-:Y:S01]  /*08b0*/  LEA.HI.X.SX32 R5, R9, c[0x0][0x164], 0x1, P0 ;  /* 0x0000590009057a11 */ /* 0x000fe200000f0eff */
[----:B------:R2:W-:Y:S01]  /*08c0*/  LDGSTS.E.BYPASS.128 [R91+0x800], [R44.64] ;  /* 0x008000002c5b7fae */ /* 0x0005e2000b901c44 */
[----:B------:R-:W-:Y:S01]  /*08d0*/  LEA.HI.X.SX32 R37, R37, c[0x0][0x164], 0x1, P1 ;  /* 0x0000590025257a11 */ /* 0x000fe200008f0eff */
[----:B------:R-:W-:Y:S01]  /*08e0*/  CS2R R8, SRZ ;  /* 0x0000000000087805 */ /* 0x000fe2000001ff00 */
[----:B------:R-:W-:Y:S01]  /*08f0*/  LEA.HI.X.SX32 R3, R3, c[0x0][0x16c], 0x1, P2 ;  /* 0x00005b0003037a11 */ /* 0x000fe200010f0eff */
[----:B------:R-:W0:Y:S01]  /*0900*/  LDGDEPBAR ;  /* 0x00000000000079af */ /* 0x000e220000000000 */
[----:B------:R-:W-:-:S02]  /*0910*/  LOP3.LUT R11, R11, 0x8, RZ, 0xc0, !PT ;  /* 0x000000080b0b7812 */ /* 0x000fc400078ec0ff */
[----:B------:R-:W-:Y:S01]  /*0920*/  IADD3 R6, P2, R38, 0x40, RZ ;  /* 0x0000004026067810 */ /* 0x000fe20007f5e0ff */
[----:B------:R3:W-:Y:S01]  /*0930*/  LDGSTS.E.BYPASS.128 [R91+0x2000], [R26.64] ;  /* 0x020000001a5b7fae */ /* 0x0007e2000b901c44 */
[----:B------:R-:W-:Y:S02]  /*0940*/  LOP3.LUT R11, R11, 0x7, R12, 0xf8, !PT ;  /* 0x000000070b0b7812 */ /* 0x000fe400078ef80c */
[----:B------:R-:W-:Y:S01]  /*0950*/  IADD3 R0, P0, R26, 0x40, RZ ;  /* 0x000000401a007810 */ /* 0x000fe20007f1e0ff */
[----:B------:R-:W0:Y:S04]  /*0960*/  LDGDEPBAR ;  /* 0x00000000000079af */ /* 0x000e280000000000 */
[----:B------:R-:W-:Y:S01]  /*0970*/  BAR.SYNC.DEFER_BLOCKING 0x0 ;  /* 0x0000000000007b1d */ /* 0x000fe20000010000 */
[----:B--2---:R-:W-:Y:S01]  /*0980*/  IADD3 R44, P1, R44, 0x40, RZ ;  /* 0x000000402c2c7810 */ /* 0x004fe20007f3e0ff */
[----:B------:R-:W-:Y:S01]  /*0990*/  IMAD R90, R11, 0x20, R90 ;  /* 0x000000200b5a7824 */ /* 0x000fe200078e025a */
[----:B------:R-:W-:Y:S01]  /*09a0*/  CS2R R12, SRZ ;  /* 0x00000000000c7805 */ /* 0x000fe2000001ff00 */
[----:B------:R-:W-:Y:S01]  /*09b0*/  CS2R R10, SRZ ;  /* 0x00000000000a7805 */ /* 0x000fe2000001ff00 */
[----:B---3--:R-:W-:Y:S01]  /*09c0*/  CS2R R26, SRZ ;  /* 0x00000000001a7805 */ /* 0x008fe2000001ff00 */
[----:B------:R-:W-:-:S02]  /*09d0*/  IMAD.X R45, RZ, RZ, R37, P1 ;  /* 0x000000ffff2d7224 */ /* 0x000fc400008e0625 */
[----:B------:R-:W-:Y:S02]  /*09e0*/  IMAD.X R85, RZ, RZ, R5, P2 ;  /* 0x000000ffff557224 */ /* 0x000fe400010e0605 */
[----:B------:R-:W-:Y:S01]  /*09f0*/  IMAD.X R47, RZ, RZ, R3, P0 ;  /* 0x000000ffff2f7224 */ /* 0x000fe200000e0603 */
[----:B------:R-:W-:Y:S01]  /*0a00*/  @!PT LDS RZ, [RZ] ;  /* 0x00000000fffff984 */ /* 0x000fe20000000800 */
[----:B------:R-:W-:Y:S01]  /*0a10*/  @!PT LDS RZ, [RZ] ;  /* 0x00000000fffff984 */ /* 0x000fe20000000800 */
[----:B------:R-:W-:Y:S01]  /*0a20*/  @!PT LDS RZ, [RZ] ;  /* 0x00000000fffff984 */ /* 0x000fe20000000800 */
[----:B------:R1:W-:Y:S04]  /*0a30*/  LDGSTS.E.BYPASS.128 [R91+0x1000], [R4.64+0x20] ;  /* 0x01000020045b7fae */ /* 0x0003e8000b901c44 */
[----:B------:R1:W-:Y:S04]  /*0a40*/  LDGSTS.E.BYPASS.128 [R91+0x1800], [R36.64+0x20] ;  /* 0x01800020245b7fae */ /* 0x0003e8000b901c44 */
[----:B------:R-:W0:Y:S04]  /*0a50*/  LDGDEPBAR ;  /* 0x00000000000079af */ /* 0x000e280000000000 */
[----:B------:R1:W-:Y:S04]  /*0a60*/  LDGSTS.E.BYPASS.128 [R91+0x2800], [R2.64+0x20] ;  /* 0x02800020025b7fae */ /* 0x0003e8000b901c44 */
[----:B------:R-:W0:Y:S02]  /*0a70*/  LDGDEPBAR ;  /* 0x00000000000079af */ /* 0x000e240000000000 */
.L_x_0:
[----:B------:R-:W-:-:S04]  /*0a80*/  DEPBAR.LE SB0, 0x2 ;  /* 0x000080800000791a */ /* 0x000fc80000000000 */
[----:B------:R-:W-:Y:S02]  /*0a90*/  IADD3 R87, R87, 0x1, RZ ;  /* 0x0000000157577810 */ /* 0x000fe40007ffe0ff */
[----:B------:R-:W-:Y:S01]  /*0aa0*/  IADD3 R88, R88, 0x1, RZ ;  /* 0x0000000158587810 */ /* 0x000fe20007ffe0ff */
[----:B------:R-:W-:Y:S01]  /*0ab0*/  BAR.SYNC.DEFER_BLOCKING 0x0 ;  /* 0x0000000000007b1d */ /* 0x000fe20000010000 */
[C---:B------:R-:W-:Y:S02]  /*0ac0*/  ISETP.GE.AND P0, PT, R87.reuse, 0x2, PT ;  /* 0x000000025700780c */ /* 0x040fe40003f06270 */
[----:B------:R-:W-:Y:S02]  /*0ad0*/  ISETP.GE.AND P1, PT, R88, 0x2, PT ;  /* 0x000000025800780c */ /* 0x000fe40003f26270 */
[----:B------:R-:W-:Y:S02]  /*0ae0*/  SEL R87, R87, RZ, !P0 ;  /* 0x000000ff57577207 */ /* 0x000fe40004000000 */
[----:B------:R-:W-:-:S02]  /*0af0*/  ISETP.GE.U32.AND P0, PT, R86, 0x17e, PT ;  /* 0x0000017e5600780c */ /* 0x000fc40003f06070 */
[----:B------:R-:W-:Y:S01]  /*0b00*/  SEL R88, R88, RZ, !P1 ;  /* 0x000000ff58587207 */ /* 0x000fe20004800000 */
[C---:B-1----:R-:W-:Y:S01]  /*0b10*/  IMAD R38, R87.reuse, 0x800, R90 ;  /* 0x0000080057267824 */ /* 0x042fe200078e025a */
[----:B------:R-:W-:Y:S01]  /*0b20*/  ISETP.GE.U32.AND.EX P0, PT, R46, RZ, PT, P0 ;  /* 0x000000ff2e00720c */ /* 0x000fe20003f06100 */
[----:B------:R-:W-:-:S03]  /*0b30*/  IMAD R93, R87, 0x1000, R89 ;  /* 0x00001000575d7824 */ /* 0x000fc600078e0259 */
[----:B------:R-:W-:Y:S04]  /*0b40*/  LDSM.16.M88.2 R2, [R38+0x2000] ;  /* 0x002000002602783b */ /* 0x000fe80000000100 */
[----:B------:R-:W-:Y:S04]  /*0b50*/  LDSM.16.M88.2 R4, [R38+0x2200] ;  /* 0x002200002604783b */ /* 0x000fe80000000100 */
[----:B------:R-:W-:Y:S04]  /*0b60*/  LDSM.16.M88.2 R36, [R38+0x2400] ;  /* 0x002400002624783b */ /* 0x000fe80000000100 */
[----:B------:R-:W1:Y:S04]  /*0b70*/  LDSM.16.M88.4 R40, [R93] ;  /* 0x000000005d28783b */ /* 0x000e680000000200 */
[----:B------:R-:W2:Y:S01]  /*0b80*/  LDSM.16.M88.2 R38, [R38+0x2600] ;  /* 0x002600002626783b */ /* 0x000ea20000000100 */
[C---:B-1----:R-:W-:Y:S08]  /*0b90*/  IMMA.16832.S8.S8.SAT R32, R40.reuse.ROW, R2.COL, R32 ;  /* 0x0000000228207237 */ /* 0x042ff00000445c20 */
[C---:B------:R-:W-:Y:S08]  /*0ba0*/  IMMA.16832.S8.S8.SAT R80, R40.reuse.ROW, R4.COL, R80 ;  /* 0x0000000428507237 */ /* 0x040ff00000445c50 */
[C---:B------:R-:W-:Y:S08]  /*0bb0*/  IMMA.16832.S8.S8.SAT R76, R40.reuse.ROW, R36.COL, R76 ;  /* 0x00000024284c7237 */ /* 0x040ff00000445c4c */
[----:B--2---:R-:W-:Y:S07]  /*0bc0*/  IMMA.16832.S8.S8.SAT R72, R40.ROW, R38.COL, R72 ;  /* 0x0000002628487237 */ /* 0x004fee0000445c48 */
[----:B------:R-:W-:-:S06]  /*0bd0*/  IMAD R40, R87, 0x1000, R92 ;  /* 0x0000100057287824 */ /* 0x000fcc00078e025c */
[----:B------:R-:W1:Y:S02]  /*0be0*/  LDSM.16.M88.4 R40, [R40+0x400] ;  /* 0x000400002828783b */ /* 0x000e640000000200 */
[C---:B-1----:R-:W-:Y:S08]  /*0bf0*/  IMMA.16832.S8.S8.SAT R56, R40.reuse.ROW, R2.COL, R56 ;  /* 0x0000000228387237 */ /* 0x042ff00000445c38 */
[C---:B------:R-:W-:Y:S08]  /*0c00*/  IMMA.16832.S8.S8.SAT R60, R40.reuse.ROW, R4.COL, R60 ;  /* 0x00000004283c7237 */ /* 0x040ff00000445c3c */
[C---:B------:R-:W-:Y:S08]  /*0c10*/  IMMA.16832.S8.S8.SAT R64, R40.reuse.ROW, R36.COL, R64 ;  /* 0x0000002428407237 */ /* 0x040ff00000445c40 */
[----:B------:R-:W-:Y:S01]  /*0c20*/  IMMA.16832.S8.S8.SAT R68, R40.ROW, R38.COL, R68 ;  /* 0x0000002628447237 */ /* 0x000fe20000445c44 */
[----:B------:R-:W1:Y:S07]  /*0c30*/  LDSM.16.M88.4 R40, [R93+0x800] ;  /* 0x000800005d28783b */ /* 0x000e6e0000000200 */
[C---:B-1----:R-:W-:Y:S08]  /*0c40*/  IMMA.16832.S8.S8.SAT R28, R40.reuse.ROW, R2.COL, R28 ;  /* 0x00000002281c7237 */ /* 0x042ff00000445c1c */
[C---:B------:R-:W-:Y:S08]  /*0c50*/  IMMA.16832.S8.S8.SAT R12, R40.reuse.ROW, R4.COL, R12 ;  /* 0x00000004280c7237 */ /* 0x040ff00000445c0c */
[C---:B------:R-:W-:Y:S08]  /*0c60*/  IMMA.16832.S8.S8.SAT R52, R40.reuse.ROW, R36.COL, R52 ;  /* 0x0000002428347237 */ /* 0x040ff00000445c34 */
[----:B------:R-:W-:Y:S01]  /*0c70*/  IMMA.16832.S8.S8.SAT R48, R40.ROW, R38.COL, R48 ;  /* 0x0000002628307237 */ /* 0x000fe20000445c30 */
[----:B------:R-:W1:Y:S07]  /*0c80*/  LDSM.16.M88.4 R40, [R93+0xc00] ;  /* 0x000c00005d28783b */ /* 0x000e6e0000000200 */
[C---:B-1----:R-:W-:Y:S07]  /*0c90*/  IMMA.16832.S8.S8.SAT R16, R40.reuse.ROW, R2.COL, R16 ;  /* 0x0000000228107237 */ /* 0x042fee0000445c10 */
[----:B------:R-:W-:Y:S01]  /*0ca0*/  IMAD.MOV.U32 R2, RZ, RZ, R6 ;  /* 0x000000ffff027224 */ /* 0x000fe200078e0006 */
[----:B------:R-:W-:Y:S01]  /*0cb0*/  IMMA.16832.S8.S8.SAT R8, R40.ROW, R4.COL, R8 ;  /* 0x0000000428087237 */ /* 0x000fe20000445c08 */
[----:B------:R-:W-:Y:S01]  /*0cc0*/  IMAD.MOV.U32 R3, RZ, RZ, R85 ;  /* 0x000000ffff037224 */ /* 0x000fe200078e0055 */
[----:B------:R-:W-:Y:S01]  /*0cd0*/  BAR.SYNC.DEFER_BLOCKING 0x0 ;  /* 0x0000000000007b1d */ /* 0x000fe20000010000 */
[----:B------:R-:W-:-:S04]  /*0ce0*/  IADD3 R6, P3, R6, 0x20, RZ ;  /* 0x0000002006067810 */ /* 0x000fc80007f7e0ff */
[----:B------:R-:W-:Y:S01]  /*0cf0*/  IMAD R5, R88, 0x1000, R91 ;  /* 0x0000100058057824 */ /* 0x000fe200078e025b */
[----:B------:R-:W-:Y:S01]  /*0d00*/  IMMA.16832.S8.S8.SAT R20, R40.ROW, R36.COL, R20 ;  /* 0x0000002428147237 */ /* 0x000fe20000445c14 */
[----:B------:R-:W-:-:S06]  /*0d10*/  IMAD.X R85, RZ, RZ, R85, P3 ;  /* 0x000000ffff557224 */ /* 0x000fcc00018e0655 */
[----:B------:R-:W-:Y:S01]  /*0d20*/  IMAD R37, R88, 0x800, R91 ;  /* 0x0000080058257824 */ /* 0x000fe200078e025b */
[----:B------:R-:W-:Y:S01]  /*0d30*/  IMMA.16832.S8.S8.SAT R24, R40.ROW, R38.COL, R24 ;  /* 0x0000002628187237 */ /* 0x000fe20000445c18 */
[----:B------:R-:W-:Y:S01]  /*0d40*/  @!PT LDS RZ, [RZ] ;  /* 0x00000000fffff984 */ /* 0x000fe20000000800 */
[----:B------:R-:W-:Y:S01]  /*0d50*/  @!PT LDS RZ, [RZ] ;  /* 0x00000000fffff984 */ /* 0x000fe20000000800 */
[----:B------:R-:W-:Y:S01]  /*0d60*/  @!PT LDS RZ, [RZ] ;  /* 0x00000000fffff984 */ /* 0x000fe20000000800 */
[----:B------:R1:W-:Y:S04]  /*0d70*/  LDGSTS.E.BYPASS.128 [R5], [R2.64], !P0 ;  /* 0x0000000002057fae */ /* 0x0003e8000c101c44 */
[----:B------:R2:W-:Y:S04]  /*0d80*/  LDGSTS.E.BYPASS.128 [R5+0x800], [R44.64], !P0 ;  /* 0x008000002c057fae */ /* 0x0005e8000c101c44 */
[----:B------:R-:W0:Y:S01]  /*0d90*/  LDGDEPBAR ;  /* 0x00000000000079af */ /* 0x000e220000000000 */
[----:B-1----:R-:W-:Y:S01]  /*0da0*/  IMAD.MOV.U32 R2, RZ, RZ, R0 ;  /* 0x000000ffff027224 */ /* 0x002fe200078e0000 */
[----:B------:R-:W-:Y:S01]  /*0db0*/  IADD3 R0, P1, R0, 0x20, RZ ;  /* 0x0000002000007810 */ /* 0x000fe20007f3e0ff */
[----:B------:R-:W-:Y:S01]  /*0dc0*/  IMAD.MOV.U32 R3, RZ, RZ, R47 ;  /* 0x000000ffff037224 */ /* 0x000fe200078e002f */
[----:B--2---:R-:W-:-:S03]  /*0dd0*/  IADD3 R44, P2, R44, 0x20, RZ ;  /* 0x000000202c2c7810 */ /* 0x004fc60007f5e0ff */
[----:B------:R-:W-:Y:S01]  /*0de0*/  IMAD.X R47, RZ, RZ, R47, P1 ;  /* 0x000000ffff2f7224 */ /* 0x000fe200008e062f */
[----:B------:R1:W-:Y:S01]  /*0df0*/  LDGSTS.E.BYPASS.128 [R37+0x2000], [R2.64], !P0 ;  /* 0x0200000002257fae */ /* 0x0003e2000c101c44 */
[----:B------:R-:W-:Y:S01]  /*0e00*/  IADD3 R86, P0, R86, 0x1, RZ ;  /* 0x0000000156567810 */ /* 0x000fe20007f1e0ff */
[----:B------:R-:W-:Y:S02]  /*0e10*/  IMAD.X R45, RZ, RZ, R45, P2 ;  /* 0x000000ffff2d7224 */ /* 0x000fe400010e062d */
[----:B------:R-:W0:Y:S02]  /*0e20*/  LDGDEPBAR ;  /* 0x00000000000079af */ /* 0x000e240000000000 */
[----:B------:R-:W-:Y:S01]  /*0e30*/  IMAD.X R46, RZ, RZ, R46, P0 ;  /* 0x000000ffff2e7224 */ /* 0x000fe200000e062e */
[----:B------:R-:W-:-:S04]  /*0e40*/  ISETP.NE.U32.AND P0, PT, R86, 0x180, PT ;  /* 0x000001805600780c */ /* 0x000fc80003f05070 */
[----:B------:R-:W-:-:S13]  /*0e50*/  ISETP.NE.AND.EX P0, PT, R46, RZ, PT, P0 ;  /* 0x000000ff2e00720c */ /* 0x000fda0003f05300 */
[----:B-1----:R-:W-:Y:S05]  /*0e60*/  @P0 BRA `(.L_x_0) ;  /* 0xfffffc1000000947 */ /* 0x002fea000383ffff */
[----:B------:R-:W1:Y:S01]  /*0e70*/  S2R R4, SR_TID.X ;  /* 0x0000000000047919 */ /* 0x000e620000002100 */
[----:B------:R-:W-:-:S04]  /*0e80*/  DEPBAR.LE SB0, 0x0 ;  /* 0x000080000000791a */ /* 0x000fc80000000000 */
[--C-:B-1----:R-:W-:Y:S01]  /*0e90*/  SHF.R.U32.HI R0, RZ, 0x4, R4.reuse ;  /* 0x00000004ff007819 */ /* 0x102fe20000011604 */
[C---:B------:R-:W-:Y:S01]  /*0ea0*/  IMAD.SHL.U32 R37, R4.reuse, 0x10, RZ ;  /* 0x0000001004257824 */ /* 0x040fe200078e00ff */
[----:B------:R-:W-:Y:S01]  /*0eb0*/  SHF.R.U32.HI R41, RZ, 0x2, R4 ;  /* 0x00000002ff297819 */ /* 0x000fe20000011604 */
[----:B------:R-:W-:Y:S01]  /*0ec0*/  IMAD.SHL.U32 R5, R4, 0x4, RZ ;  /* 0x0000000404057824 */ /* 0x000fe200078e00ff */
[----:B------:R-:W-:Y:S01]  /*0ed0*/  SGXT.U32 R0, R0, 0x3 ;  /* 0x000000030000781a */ /* 0x000fe20000000000 */
[----:B------:R-:W-:Y:S01]  /*0ee0*/  IMAD.SHL.U32 R2, R4, 0x2, RZ ;  /* 0x0000000204027824 */ /* 0x000fe200078e00ff */
[----:B------:R-:W-:Y:S02]  /*0ef0*/  LOP3.LUT R3, R37, 0xc0, RZ, 0xc0, !PT ;  /* 0x000000c025037812 */ /* 0x000fe400078ec0ff */
[----:B------:R-:W-:Y:S02]  /*0f00*/  LOP3.LUT R84, R84, 0x3c, R5, 0xf8, !PT ;  /* 0x0000003c54547812 */ /* 0x000fe400078ef805 */
[----:B------:R-:W-:-:S02]  /*0f10*/  LOP3.LUT R7, R0, R7, RZ, 0xfc, !PT ;  /* 0x0000000700077212 */ /* 0x000fc400078efcff */
[----:B------:R-:W-:Y:S01]  /*0f20*/  LOP3.LUT R2, R3, 0x6, R2, 0xf8, !PT ;  /* 0x0000000603027812 */ /* 0x000fe200078ef802 */
[----:B------:R-:W-:Y:S01]  /*0f30*/  BAR.SYNC.DEFER_BLOCKING 0x0 ;  /* 0x0000000000007b1d */ /* 0x000fe20000010000 */
[----:B------:R-:W-:Y:S01]  /*0f40*/  ISETP.GE.AND P0, PT, R84, 0xc00, PT ;  /* 0x00000c005400780c */ /* 0x000fe20003f06270 */
[C---:B------:R-:W-:Y:S01]  /*0f50*/  IMAD R84, R7.reuse, 0xc00, R84 ;  /* 0x00000c0007547824 */ /* 0x040fe200078e0254 */
[C---:B------:R-:W-:Y:S02]  /*0f60*/  LOP3.LUT R3, R7.reuse, 0x8, RZ, 0xfc, !PT ;  /* 0x0000000807037812 */ /* 0x040fe400078efcff */
[----:B------:R-:W-:Y:S02]  /*0f70*/  LOP3.LUT R0, R2, 0x500, R37, 0xf8, !PT ;  /* 0x0000050002007812 */ /* 0x000fe400078ef825 */
[----:B------:R-:W-:Y:S02]  /*0f80*/  LOP3.LUT R2, R7, 0x10, RZ, 0xfc, !PT ;  /* 0x0000001007027812 */ /* 0x000fe400078efcff */
[----:B------:R-:W-:-:S02]  /*0f90*/  ISETP.LT.AND P2, PT, R3, 0x200, !P0 ;  /* 0x000002000300780c */ /* 0x000fc40004741270 */
[----:B------:R-:W-:Y:S02]  /*0fa0*/  LOP3.LUT R3, R7, 0x20, RZ, 0xfc, !PT ;  /* 0x0000002007037812 */ /* 0x000fe400078efcff */
[----:B------:R-:W-:Y:S02]  /*0fb0*/  LOP3.LUT R5, R5, 0x1fc, RZ, 0xc0, !PT ;  /* 0x000001fc05057812 */ /* 0x000fe400078ec0ff */
[C---:B------:R-:W-:Y:S02]  /*0fc0*/  LOP3.LUT R6, R7.reuse, 0x18, RZ, 0xfc, !PT ;  /* 0x0000001807067812 */ /* 0x040fe400078efcff */
[----:B------:R-:W-:Y:S02]  /*0fd0*/  ISETP.LT.AND P1, PT, R2, 0x200, !P0 ;  /* 0x000002000200780c */ /* 0x000fe40004721270 */
[----:B------:R-:W-:Y:S02]  /*0fe0*/  LOP3.LUT R2, R7, 0x28, RZ, 0xfc, !PT ;  /* 0x0000002807027812 */ /* 0x000fe400078efcff */
[----:B------:R-:W-:-:S02]  /*0ff0*/  ISETP.LT.AND P5, PT, R3, 0x200, !P0 ;  /* 0x000002000300780c */ /* 0x000fc400047a1270 */
[C---:B------:R-:W-:Y:S02]  /*1000*/  LOP3.LUT R3, R5.reuse, 0x200, RZ, 0xfc, !PT ;  /* 0x0000020005037812 */ /* 0x040fe400078efcff */
[----:B------:R-:W-:Y:S02]  /*1010*/  ISETP.LT.AND P6, PT, R6, 0x200, !P0 ;  /* 0x000002000600780c */ /* 0x000fe400047c1270 */
[----:B------:R-:W-:Y:S02]  /*1020*/  ISETP.LT.AND P4, PT, R2, 0x200, !P0 ;  /* 0x000002000200780c */ /* 0x000fe40004781270 */
[C---:B------:R-:W-:Y:S02]  /*1030*/  LOP3.LUT R6, R5.reuse, 0x400, RZ, 0xfc, !PT ;  /* 0x0000040005067812 */ /* 0x040fe400078efcff */
[----:B------:R-:W-:Y:S02]  /*1040*/  LOP3.LUT R2, R4, 0x70, RZ, 0xc0, !PT ;  /* 0x0000007004027812 */ /* 0x000fe400078ec0ff */
[----:B------:R-:W-:-:S02]  /*1050*/  LOP3.LUT R36, R5, 0x600, RZ, 0xfc, !PT ;  /* 0x0000060005247812 */ /* 0x000fc400078efcff */
[----:B------:R-:W-:Y:S01]  /*1060*/  SHF.R.U32.HI R4, RZ, 0x2, R3 ;  /* 0x00000002ff047819 */ /* 0x000fe20000011603 */
[----:B------:R-:W-:Y:S01]  /*1070*/  IMAD R2, R5, 0x4, R2 ;  /* 0x0000000405027824 */ /* 0x000fe200078e0202 */
[C---:B------:R-:W-:Y:S02]  /*1080*/  LOP3.LUT R3, R0.reuse, 0x200, RZ, 0xfc, !PT ;  /* 0x0000020000037812 */ /* 0x040fe400078efcff */
[----:B------:R-:W-:Y:S02]  /*1090*/  SHF.R.U32.HI R37, RZ, 0x2, R6 ;  /* 0x00000002ff257819 */ /* 0x000fe40000011606 */
[----:B------:R-:W-:Y:S02]  /*10a0*/  SHF.R.U32.HI R39, RZ, 0x2, R36 ;  /* 0x00000002ff277819 */ /* 0x000fe40000011624 */
[----:B------:R-:W-:Y:S02]  /*10b0*/  LOP3.LUT R6, R0, 0x8, R41, 0xf8, !PT ;  /* 0x0000000800067812 */ /* 0x000fe400078ef829 */
[----:B------:R-:W-:-:S02]  /*10c0*/  SHF.R.U32.HI R0, RZ, 0x2, R0 ;  /* 0x00000002ff007819 */ /* 0x000fc40000011600 */
[----:B------:R-:W-:Y:S02]  /*10d0*/  LOP3.LUT R36, R4, 0xf0, RZ, 0xc0, !PT ;  /* 0x000000f004247812 */ /* 0x000fe400078ec0ff */
[----:B------:R-:W-:Y:S02]  /*10e0*/  SHF.R.U32.HI R4, RZ, 0x2, R3 ;  /* 0x00000002ff047819 */ /* 0x000fe40000011603 */
[----:B------:R-:W-:Y:S01]  /*10f0*/  LOP3.LUT R38, R37, 0x170, RZ, 0xc0, !PT ;  /* 0x0000017025267812 */ /* 0x000fe200078ec0ff */
[----:B------:R-:W-:Y:S01]  /*1100*/  IMAD R3, R5, 0x4, R36 ;  /* 0x0000000405037824 */ /* 0x000fe200078e0224 */
[----:B------:R-:W-:Y:S02]  /*1110*/  LOP3.LUT R40, R39, 0x1f0, RZ, 0xc0, !PT ;  /* 0x000001f027287812 */ /* 0x000fe400078ec0ff */
[----:B------:R-:W-:Y:S02]  /*1120*/  LOP3.LUT R37, R0, 0x170, RZ, 0xc0, !PT ;  /* 0x0000017000257812 */ /* 0x000fe400078ec0ff */
[----:B------:R-:W-:Y:S01]  /*1130*/  LOP3.LUT R39, R4, 0x1f0, RZ, 0xc0, !PT ;  /* 0x000001f004277812 */ /* 0x000fe200078ec0ff */
[----:B------:R-:W-:Y:S01]  /*1140*/  IMAD R4, R5, 0x4, R38 ;  /* 0x0000000405047824 */ /* 0x000fe200078e0226 */
[----:B------:R-:W-:Y:S01]  /*1150*/  ISETP.LT.AND P3, PT, R7, 0x200, !P0 ;  /* 0x000002000700780c */ /* 0x000fe20004761270 */
[----:B------:R-:W-:-:S02]  /*1160*/  IMAD R0, R5, 0x4, R40 ;  /* 0x0000000405007824 */ /* 0x000fc400078e0228 */
[C---:B------:R-:W-:Y:S02]  /*1170*/  IMAD R5, R6.reuse, 0x4, R37 ;  /* 0x0000000406057824 */ /* 0x040fe400078e0225 */
[----:B------:R-:W-:-:S03]  /*1180*/  IMAD R6, R6, 0x4, R39 ;  /* 0x0000000406067824 */ /* 0x000fc600078e0227 */
[----:B------:R-:W-:Y:S04]  /*1190*/  STS.64 [R5], R32 ;  /* 0x0000002005007388 */ /* 0x000fe80000000a00 */
[----:B------:R-:W-:Y:S04]  /*11a0*/  STS.64 [R6+0x800], R34 ;  /* 0x0008002206007388 */ /* 0x000fe80000000a00 */
[----:B------:R-:W-:Y:S04]  /*11b0*/  STS.64 [R5+0x40], R80 ;  /* 0x0000405005007388 */ /* 0x000fe80000000a00 */
[----:B------:R-:W-:Y:S04]  /*11c0*/  STS.64 [R6+0x840], R82 ;  /* 0x0008405206007388 */ /* 0x000fe80000000a00 */
[----:B------:R-:W-:Y:S04]  /*11d0*/  STS.64 [R5+0x80], R76 ;  /* 0x0000804c05007388 */ /* 0x000fe80000000a00 */
[----:B------:R-:W-:Y:S04]  /*11e0*/  STS.64 [R6+0x880], R78 ;  /* 0x0008804e06007388 */ /* 0x000fe80000000a00 */
[----:B------:R-:W-:Y:S04]  /*11f0*/  STS.64 [R5+0xc0], R72 ;  /* 0x0000c04805007388 */ /* 0x000fe80000000a00 */
[----:B------:R-:W-:Y:S04]  /*1200*/  STS.64 [R6+0x8c0], R74 ;  /* 0x0008c04a06007388 */ /* 0x000fe80000000a00 */
[----:B------:R-:W-:Y:S06]  /*1210*/  BAR.SYNC.DEFER_BLOCKING 0x0 ;  /* 0x0000000000007b1d */ /* 0x000fec0000010000 */
[----:B------:R-:W1:Y:S04]  /*1220*/  LDS.128 R44, [R2] ;  /* 0x00000000022c7984 */ /* 0x000e680000000c00 */
[----:B------:R-:W2:Y:S04]  /*1230*/  LDS.128 R40, [R3+0x800] ;  /* 0x0008000003287984 */ /* 0x000ea80000000c00 */
[----:B------:R-:W3:Y:S04]  /*1240*/  LDS.128 R36, [R4+0x1000] ;  /* 0x0010000004247984 */ /* 0x000ee80000000c00 */
[----:B------:R-:W4:Y:S04]  /*1250*/  LDS.128 R32, [R0+0x1800] ;  /* 0x0018000000207984 */ /* 0x000f280000000c00 */
[----:B------:R-:W-:Y:S06]  /*1260*/  BAR.SYNC.DEFER_BLOCKING 0x0 ;  /* 0x0000000000007b1d */ /* 0x000fec0000010000 */
        /* <DEDUP_REMOVED lines=10> */
[----:B------:R-:W1:Y:S04]  /*1310*/  LDS.128 R72, [R3+0x800] ;  /* 0x0008000003487984 */ /* 0x000e680000000c00 */
[----:B------:R-:W1:Y:S04]  /*1320*/  LDS.128 R76, [R4+0x1000] ;  /* 0x00100000044c7984 */ /* 0x000e680000000c00 */
[----:B------:R-:W1:Y:S04]  /*1330*/  LDS.128 R56, [R0+0x1800] ;  /* 0x0018000000387984 */ /* 0x000e680000000c00 */
[----:B------:R-:W-:Y:S06]  /*1340*/  BAR.SYNC.DEFER_BLOCKING 0x0 ;  /* 0x0000000000007b1d */ /* 0x000fec0000010000 */
[----:B------:R-:W-:Y:S04]  /*1350*/  STS.64 [R5], R28 ;  /* 0x0000001c05007388 */ /* 0x000fe80000000a00 */
[----:B------:R-:W-:Y:S04]  /*1360*/  STS.64 [R6+0x800], R30 ;  /* 0x0008001e06007388 */ /* 0x000fe80000000a00 */
[----:B------:R1:W-:Y:S04]  /*1370*/  STS.64 [R5+0x40], R12 ;  /* 0x0000400c05007388 */ /* 0x0003e80000000a00 */
[----:B------:R2:W-:Y:S04]  /*1380*/  STS.64 [R6+0x840], R14 ;  /* 0x0008400e06007388 */ /* 0x0005e80000000a00 */
[----:B------:R-:W-:Y:S04]  /*1390*/  STS.64 [R5+0x80], R52 ;  /* 0x0000803405007388 */ /* 0x000fe80000000a00 */
[----:B------:R-:W-:Y:S01]  /*13a0*/  STS.64 [R6+0x880], R54 ;  /* 0x0008803606007388 */ /* 0x000fe20000000a00 */
[----:B-1----:R-:W-:Y:S01]  /*13b0*/  IMAD.MOV.U32 R13, RZ, RZ, 0x4 ;  /* 0x00000004ff0d7424 */ /* 0x002fe200078e00ff */
[----:B------:R-:W-:-:S02]  /*13c0*/  LOP3.LUT R12, R7, 0x30, RZ, 0xfc, !PT ;  /* 0x00000030070c7812 */ /* 0x000fc400078efcff */
[----:B------:R1:W-:Y:S01]  /*13d0*/  STS.64 [R5+0xc0], R48 ;  /* 0x0000c03005007388 */ /* 0x0003e20000000a00 */
[----:B--2---:R-:W-:-:S03]  /*13e0*/  IMAD.WIDE R14, R84, R13, c[0x0][0x170] ;  /* 0x00005c00540e7625 */ /* 0x004fc600078e020d */
[----:B------:R-:W-:Y:S04]  /*13f0*/  STS.64 [R6+0x8c0], R50 ;  /* 0x0008c03206007388 */ /* 0x000fe80000000a00 */
[----:B------:R-:W-:Y:S01]  /*1400*/  BAR.SYNC.DEFER_BLOCKING 0x0 ;  /* 0x0000000000007b1d */ /* 0x000fe20000010000 */
[----:B-1----:R-:W-:-:S05]  /*1410*/  IADD3 R48, R84, 0x6000, RZ ;  /* 0x0000600054307810 */ /* 0x002fca0007ffe0ff */
[----:B------:R-:W1:Y:S04]  /*1420*/  LDS.128 R60, [R2] ;  /* 0x00000000023c7984 */ /* 0x000e680000000c00 */
[----:B------:R-:W2:Y:S04]  /*1430*/  LDS.128 R64, [R3+0x800] ;  /* 0x0008000003407984 */ /* 0x000ea80000000c00 */
[----:B------:R-:W1:Y:S04]  /*1440*/  LDS.128 R68, [R4+0x1000] ;  /* 0x0010000004447984 */ /* 0x000e680000000c00 */
[----:B------:R-:W1:Y:S04]  /*1450*/  LDS.128 R28, [R0+0x1800] ;  /* 0x00180000001c7984 */ /* 0x000e680000000c00 */
[----:B------:R-:W-:Y:S06]  /*1460*/  BAR.SYNC.DEFER_BLOCKING 0x0 ;  /* 0x0000000000007b1d */ /* 0x000fec0000010000 */
[----:B------:R1:W-:Y:S04]  /*1470*/  STS.64 [R5], R16 ;  /* 0x0000001005007388 */ /* 0x0003e80000000a00 */
[----:B------:R-:W-:Y:S04]  /*1480*/  STS.64 [R6+0x800], R18 ;  /* 0x0008001206007388 */ /* 0x000fe80000000a00 */
[----:B------:R2:W-:Y:S04]  /*1490*/  STS.64 [R5+0x40], R8 ;  /* 0x0000400805007388 */ /* 0x0005e80000000a00 */
[----:B------:R3:W-:Y:S01]  /*14a0*/  STS.64 [R6+0x840], R10 ;  /* 0x0008400a06007388 */ /* 0x0007e20000000a00 */
[----:B-1----:R-:W-:-:S03]  /*14b0*/  IADD3 R16, R84, 0x12000, RZ ;  /* 0x0001200054107810 */ /* 0x002fc60007ffe0ff */
[----:B------:R-:W-:Y:S04]  /*14c0*/  STS.64 [R5+0x80], R20 ;  /* 0x0000801405007388 */ /* 0x000fe80000000a00 */
[----:B------:R-:W-:Y:S01]  /*14d0*/  STS.64 [R6+0x880], R22 ;  /* 0x0008801606007388 */ /* 0x000fe20000000a00 */
[----:B--2---:R-:W-:-:S03]  /*14e0*/  IMAD.WIDE R8, R48, R13, c[0x0][0x170] ;  /* 0x00005c0030087625 */ /* 0x004fc600078e020d */
[----:B------:R1:W-:Y:S01]  /*14f0*/  STS.64 [R5+0xc0], R24 ;  /* 0x0000c01805007388 */ /* 0x0003e20000000a00 */
[----:B---3--:R-:W-:-:S03]  /*1500*/  LOP3.LUT R10, R7, 0x38, RZ, 0xfc, !PT ;  /* 0x00000038070a7812 */ /* 0x008fc600078efcff */
[----:B------:R2:W-:Y:S04]  /*1510*/  STS.64 [R6+0x8c0], R26 ;  /* 0x0008c01a06007388 */ /* 0x0005e80000000a00 */
[----:B------:R-:W-:Y:S01]  /*1520*/  BAR.SYNC.DEFER_BLOCKING 0x0 ;  /* 0x0000000000007b1d */ /* 0x000fe20000010000 */
[C---:B-1----:R-:W-:Y:S01]  /*1530*/  LOP3.LUT R5, R7.reuse, 0x48, RZ, 0xfc, !PT ;  /* 0x0000004807057812 */ /* 0x042fe200078efcff */
[----:B--2---:R-:W-:Y:S01]  /*1540*/  IMAD.WIDE R26, R16, R13, c[0x0][0x170] ;  /* 0x00005c00101a7625 */ /* 0x004fe200078e020d */
[----:B------:R-:W-:-:S03]  /*1550*/  LOP3.LUT R6, R7, 0x40, RZ, 0xfc, !PT ;  /* 0x0000004007067812 */ /* 0x000fc600078efcff */
[----:B------:R1:W-:Y:S01]  /*1560*/  @P3 STG.E.128 [R14.64], R44 ;  /* 0x0000002c0e003986 */ /* 0x0003e2000c101d04 */
[----:B------:R-:W-:Y:S02]  /*1570*/  ISETP.LT.AND P3, PT, R12, 0x200, !P0 ;  /* 0x000002000c00780c */ /* 0x000fe40004761270 */
[----:B------:R-:W-:Y:S01]  /*1580*/  IADD3 R12, R84, 0xc000, RZ ;  /* 0x0000c000540c7810 */ /* 0x000fe20007ffe0ff */
[----:B------:R-:W-:Y:S01]  /*1590*/  @P2 STG.E.128 [R8.64], R40 ;  /* 0x0000002808002986 */ /* 0x000fe2000c101d04 */
[----:B------:R-:W-:Y:S02]  /*15a0*/  ISETP.LT.AND P2, PT, R10, 0x200, !P0 ;  /* 0x000002000a00780c */ /* 0x000fe40004741270 */
[----:B------:R-:W-:Y:S01]  /*15b0*/  IADD3 R10, R84, 0x18000, RZ ;  /* 0x00018000540a7810 */ /* 0x000fe20007ffe0ff */
[----:B------:R-:W-:Y:S01]  /*15c0*/  LDS.128 R16, [R3+0x800] ;  /* 0x0008000003107984 */ /* 0x000fe20000000c00 */
[----:B------:R-:W-:Y:S01]  /*15d0*/  IMAD.WIDE R24, R12, R13, c[0x0][0x170] ;  /* 0x00005c000c187625 */ /* 0x000fe200078e020d */
[----:B------:R-:W-:-:S02]  /*15e0*/  IADD3 R12, R84, 0x24000, RZ ;  /* 0x00024000540c7810 */ /* 0x000fc40007ffe0ff */
[----:B------:R2:W-:Y:S04]  /*15f0*/  LDS.128 R20, [R4+0x1000] ;  /* 0x0010000004147984 */ /* 0x0005e80000000c00 */
[----:B------:R-:W-:Y:S01]  /*1600*/  @P1 STG.E.128 [R24.64], R36 ;  /* 0x0000002418001986 */ /* 0x000fe2000c101d04 */
[----:B------:R-:W-:Y:S01]  /*1610*/  ISETP.LT.AND P1, PT, R6, 0x200, !P0 ;  /* 0x000002000600780c */ /* 0x000fe20004721270 */
[----:B-1----:R-:W-:Y:S01]  /*1620*/  IMAD.WIDE R14, R10, R13, c[0x0][0x170] ;  /* 0x00005c000a0e7625 */ /* 0x002fe200078e020d */
[C---:B------:R-:W-:Y:S01]  /*1630*/  IADD3 R6, R84.reuse, 0x1e000, RZ ;  /* 0x0001e00054067810 */ /* 0x040fe20007ffe0ff */
[----:B------:R1:W3:Y:S01]  /*1640*/  LDS.128 R8, [R2] ;  /* 0x0000000002087984 */ /* 0x0002e20000000c00 */
[----:B--2---:R-:W-:-:S03]  /*1650*/  IADD3 R4, R84, 0x36000, RZ ;  /* 0x0003600054047810 */ /* 0x004fc60007ffe0ff */
[----:B----4-:R2:W-:Y:S01]  /*1660*/  @P6 STG.E.128 [R26.64], R32 ;  /* 0x000000201a006986 */ /* 0x0105e2000c101d04 */
[----:B------:R-:W-:Y:S02]  /*1670*/  ISETP.LT.AND P6, PT, R5, 0x200, !P0 ;  /* 0x000002000500780c */ /* 0x000fe400047c1270 */
[----:B------:R-:W-:Y:S01]  /*1680*/  LOP3.LUT R5, R7, 0x50, RZ, 0xfc, !PT ;  /* 0x0000005007057812 */ /* 0x000fe200078efcff */
[----:B------:R4:W-:Y:S01]  /*1690*/  @P5 STG.E.128 [R14.64], R80 ;  /* 0x000000500e005986 */ /* 0x0009e2000c101d04 */
[----:B-1----:R-:W-:Y:S02]  /*16a0*/  IADD3 R2, R84, 0x30000, RZ ;  /* 0x0003000054027810 */ /* 0x002fe40007ffe0ff */
[----:B------:R-:W-:Y:S02]  /*16b0*/  ISETP.LT.AND P5, PT, R5, 0x200, !P0 ;  /* 0x000002000500780c */ /* 0x000fe400047a1270 */
[C---:B------:R-:W-:Y:S01]  /*16c0*/  LOP3.LUT R5, R7.reuse, 0x60, RZ, 0xfc, !PT ;  /* 0x0000006007057812 */ /* 0x040fe200078efcff */
[----:B------:R-:W-:Y:S01]  /*16d0*/  IMAD.WIDE R24, R6, R13, c[0x0][0x170] ;  /* 0x00005c0006187625 */ /* 0x000fe200078e020d */
[----:B------:R-:W-:-:S03]  /*16e0*/  LOP3.LUT R6, R7, 0x58, RZ, 0xfc, !PT ;  /* 0x0000005807067812 */ /* 0x000fc600078efcff */
[-C--:B------:R-:W-:Y:S01]  /*16f0*/  IMAD.WIDE R2, R2, R13.reuse, c[0x0][0x170] ;  /* 0x00005c0002027625 */ /* 0x080fe200078e020d */
[----:B------:R1:W-:Y:S01]  /*1700*/  @P4 STG.E.128 [R24.64], R72 ;  /* 0x0000004818004986 */ /* 0x0003e2000c101d04 */
[----:B------:R-:W-:Y:S02]  /*1710*/  ISETP.LT.AND P4, PT, R6, 0x200, !P0 ;  /* 0x000002000600780c */ /* 0x000fe40004781270 */
[----:B--2---:R-:W-:Y:S02]  /*1720*/  IADD3 R26, R84, 0x2a000, RZ ;  /* 0x0002a000541a7810 */ /* 0x004fe40007ffe0ff */
[C---:B------:R-:W-:Y:S01]  /*1730*/  LOP3.LUT R6, R7.reuse, 0x70, RZ, 0xfc, !PT ;  /* 0x0000007007067812 */ /* 0x040fe200078efcff */
[-C--:B----4-:R-:W-:Y:S01]  /*1740*/  IMAD.WIDE R14, R12, R13.reuse, c[0x0][0x170] ;  /* 0x00005c000c0e7625 */ /* 0x090fe200078e020d */
[C---:B------:R-:W-:Y:S02]  /*1750*/  LOP3.LUT R12, R7.reuse, 0x68, RZ, 0xfc, !PT ;  /* 0x00000068070c7812 */ /* 0x040fe400078efcff */
[----:B------:R-:W-:Y:S01]  /*1760*/  LOP3.LUT R7, R7, 0x78, RZ, 0xfc, !PT ;  /* 0x0000007807077812 */ /* 0x000fe200078efcff */
[----:B------:R-:W-:Y:S01]  /*1770*/  IMAD.WIDE R26, R26, R13, c[0x0][0x170] ;  /* 0x00005c001a1a7625 */ /* 0x000fe200078e020d */
[----:B------:R2:W-:Y:S01]  /*1780*/  @P3 STG.E.128 [R14.64], R76 ;  /* 0x0000004c0e003986 */ /* 0x0005e2000c101d04 */
[----:B------:R-:W-:-:S02]  /*1790*/  ISETP.LT.AND P3, PT, R5, 0x200, !P0 ;  /* 0x000002000500780c */ /* 0x000fc40004761270 */
[----:B------:R-:W-:Y:S01]  /*17a0*/  IMAD.WIDE R4, R4, R13, c[0x0][0x170] ;  /* 0x00005c0004047625 */ /* 0x000fe200078e020d */
[----:B------:R4:W-:Y:S01]  /*17b0*/  @P2 STG.E.128 [R26.64], R56 ;  /* 0x000000381a002986 */ /* 0x0009e2000c101d04 */
[----:B------:R-:W-:Y:S02]  /*17c0*/  ISETP.LT.AND P2, PT, R12, 0x200, !P0 ;  /* 0x000002000c00780c */ /* 0x000fe40004741270 */
[----:B------:R-:W-:Y:S01]  /*17d0*/  IADD3 R12, R84, 0x48000, RZ ;  /* 0x00048000540c7810 */ /* 0x000fe20007ffe0ff */
[----:B------:R3:W-:Y:S01]  /*17e0*/  @P1 STG.E.128 [R2.64], R60 ;  /* 0x0000003c02001986 */ /* 0x0007e2000c101d04 */
[----:B------:R-:W-:Y:S02]  /*17f0*/  ISETP.LT.AND P1, PT, R6, 0x200, !P0 ;  /* 0x000002000600780c */ /* 0x000fe40004721270 */
[----:B------:R-:W-:Y:S01]  /*1800*/  IADD3 R6, R84, 0x3c000, RZ ;  /* 0x0003c00054067810 */ /* 0x000fe20007ffe0ff */
[----:B------:R3:W-:Y:S01]  /*1810*/  @P6 STG.E.128 [R4.64], R64 ;  /* 0x0000004004006986 */ /* 0x0007e2000c101d04 */
[----:B------:R-:W-:-:S02]  /*1820*/  ISETP.LT.AND P0, PT, R7, 0x200, !P0 ;  /* 0x000002000700780c */ /* 0x000fc40004701270 */
[----:B-1----:R-:W-:Y:S01]  /*1830*/  IADD3 R24, R84, 0x4e000, RZ ;  /* 0x0004e00054187810 */ /* 0x002fe20007ffe0ff */
[----:B------:R-:W-:Y:S01]  /*1840*/  IMAD.WIDE R6, R6, R13, c[0x0][0x170] ;  /* 0x00005c0006067625 */ /* 0x000fe200078e020d */
[----:B--2---:R-:W-:-:S03]  /*1850*/  IADD3 R14, R84, 0x42000, RZ ;  /* 0x00042000540e7810 */ /* 0x004fc60007ffe0ff */
[-C--:B------:R-:W-:Y:S01]  /*1860*/  IMAD.WIDE R24, R24, R13.reuse, c[0x0][0x170] ;  /* 0x00005c0018187625 */ /* 0x080fe200078e020d */
[----:B------:R1:W-:Y:S01]  /*1870*/  @P5 STG.E.128 [R6.64], R68 ;  /* 0x0000004406005986 */ /* 0x0003e2000c101d04 */
[----:B----4-:R-:W-:Y:S02]  /*1880*/  IADD3 R26, R84, 0x54000, RZ ;  /* 0x00054000541a7810 */ /* 0x010fe40007ffe0ff */
[----:B------:R-:W-:-:S04]  /*1890*/  IMAD.WIDE R14, R14, R13, c[0x0][0x170] ;  /* 0x00005c000e0e7625 */ /* 0x000fc800078e020d */
[-C--:B---3--:R-:W-:Y:S01]  /*18a0*/  IMAD.WIDE R2, R12, R13.reuse, c[0x0][0x170] ;  /* 0x00005c000c027625 */ /* 0x088fe200078e020d */
[----:B------:R1:W-:Y:S03]  /*18b0*/  @P4 STG.E.128 [R14.64], R28 ;  /* 0x0000001c0e004986 */ /* 0x0003e6000c101d04 */
[----:B------:R-:W-:Y:S01]  /*18c0*/  IMAD.WIDE R26, R26, R13, c[0x0][0x170] ;  /* 0x00005c001a1a7625 */ /* 0x000fe200078e020d */
[----:B------:R1:W-:Y:S04]  /*18d0*/  @P3 STG.E.128 [R2.64], R8 ;  /* 0x0000000802003986 */ /* 0x0003e8000c101d04 */
[----:B------:R1:W-:Y:S04]  /*18e0*/  @P2 STG.E.128 [R24.64], R16 ;  /* 0x0000001018002986 */ /* 0x0003e8000c101d04 */
[----:B------:R1:W-:Y:S01]  /*18f0*/  @P1 STG.E.128 [R26.64], R20 ;  /* 0x000000141a001986 */ /* 0x0003e2000c101d04 */
[----:B------:R-:W-:Y:S05]  /*1900*/  @!P0 EXIT ;  /* 0x000000000000894d */ /* 0x000fea0003800000 */
[----:B-1----:R-:W1:Y:S01]  /*1910*/  LDS.128 R4, [R0+0x1800] ;  /* 0x0018000000047984 */ /* 0x002e620000000c00 */
[----:B------:R-:W-:-:S05]  /*1920*/  IADD3 R2, R84, 0x5a000, RZ ;  /* 0x0005a00054027810 */ /* 0x000fca0007ffe0ff */
[----:B------:R-:W-:-:S05]  /*1930*/  IMAD.WIDE R2, R2, R13, c[0x0][0x170] ;  /* 0x00005c0002027625 */ /* 0x000fca00078e020d */
[----:B-1----:R-:W-:Y:S01]  /*1940*/  STG.E.128 [R2.64], R4 ;  /* 0x0000000402007986 */ /* 0x002fe2000c101d04 */
[----:B------:R-:W-:Y:S05]  /*1950*/  EXIT ;  /* 0x000000000000794d */ /* 0x000fea0003800000 */
.L_x_1:
[----:B------:R-:W-:-:S00]  /*1960*/  BRA `(.L_x_1) ;  /* 0xfffffff000007947 */ /* 0x000fc0000383ffff */
[----:B------:R-:W-:-:S00]  /*1970*/  NOP ;  /* 0x0000000000007918 */ /* 0x000fc00000000000 */
        /* <DEDUP_REMOVED lines=8> */
.L_x_2:


//--------------------- .nv.shared.triton_mm      --------------------------
	.section	.nv.shared.triton_mm,"aw",@nobits
	.sectionflags	@""
	.align	16
